//
// Generated by NVIDIA NVVM Compiler
//
// Compiler Build ID: CL-36424714
// Cuda compilation tools, release 13.0, V13.0.88
// Based on NVVM 20.0.0
//

.version 9.0
.target sm_100
.address_size 64

	// .globl	_Z17bitonic_sort_stepPiii

.visible .entry _Z17bitonic_sort_stepPiii(
	.param .u64 .ptr .align 1 _Z17bitonic_sort_stepPiii_param_0,
	.param .u32 _Z17bitonic_sort_stepPiii_param_1,
	.param .u32 _Z17bitonic_sort_stepPiii_param_2
)
{
	.reg .pred 	%p<5>;
	.reg .b32 	%r<13>;
	.reg .b64 	%rd<11>;

	ld.param.u64 	%rd6, [_Z17bitonic_sort_stepPiii_param_0];
	ld.param.u32 	%r7, [_Z17bitonic_sort_stepPiii_param_1];
	ld.param.u32 	%r8, [_Z17bitonic_sort_stepPiii_param_2];
	cvta.to.global.u64 	%rd1, %rd6;
	mov.u32 	%r9, %ctaid.x;
	mov.u32 	%r10, %ntid.x;
	mov.u32 	%r11, %tid.x;
	mad.lo.s32 	%r1, %r9, %r10, %r11;
	xor.b32  	%r2, %r8, %r1;
	setp.le.u32 	%p1, %r2, %r1;
	@%p1 bra 	$L__BB0_6;
	and.b32  	%r12, %r7, %r1;
	setp.ne.s32 	%p2, %r12, 0;
	@%p2 bra 	$L__BB0_4;
	mul.wide.u32 	%rd9, %r1, 4;
	add.s64 	%rd2, %rd1, %rd9;
	ld.global.u32 	%r3, [%rd2];
	mul.wide.u32 	%rd10, %r2, 4;
	add.s64 	%rd3, %rd1, %rd10;
	ld.global.u32 	%r4, [%rd3];
	setp.le.s32 	%p4, %r3, %r4;
	@%p4 bra 	$L__BB0_6;
	st.global.u32 	[%rd2], %r4;
	st.global.u32 	[%rd3], %r3;
	bra.uni 	$L__BB0_6;
$L__BB0_4:
	mul.wide.u32 	%rd7, %r1, 4;
	add.s64 	%rd4, %rd1, %rd7;
	ld.global.u32 	%r5, [%rd4];
	mul.wide.u32 	%rd8, %r2, 4;
	add.s64 	%rd5, %rd1, %rd8;
	ld.global.u32 	%r6, [%rd5];
	setp.ge.s32 	%p3, %r5, %r6;
	@%p3 bra 	$L__BB0_6;
	st.global.u32 	[%rd4], %r6;
	st.global.u32 	[%rd5], %r5;
$L__BB0_6:
	ret;

}


// ===== COMPILED SASS (sm_100) =====

	.target	sm_100

	.elftype	@"ET_EXEC"


//--------------------- .note.nv.tkinfo           --------------------------
	.section	.note.nv.tkinfo,"",@"SHT_NOTE"
	.sectionflags	@"SHF_NOTE_NV_TKINFO"
	.tkinfo
        /*0018*/ 	.word	0x00000002
        /*0030*/ 	.string	""
        /*0030*/ 	.string	"ptxas"
        /*0030*/ 	.string	"Cuda compilation tools, release 13.0, V13.0.88"
        /*0030*/ 	.string	"Build cuda_13.0.r13.0/compiler.36424714_0"
        /*0030*/ 	.string	"-arch sm_100 -m 64 "



//--------------------- .note.nv.cuinfo           --------------------------
	.section	.note.nv.cuinfo,"",@"SHT_NOTE"
	.sectionflags	@"SHF_NOTE_NV_CUINFO"
        /*0018*/ 	.short	0x0002
        /*001a*/ 	.short	0x0064
        /*001c*/ 	.short	0x0082
	.zero		2


//--------------------- .nv.info                  --------------------------
	.section	.nv.info,"",@"SHT_CUDA_INFO"
	.align	4


	//----- nvinfo : EIATTR_REGCOUNT
	.align		4
        /*0000*/ 	.byte	0x04, 0x2f
        /*0002*/ 	.short	(.L_1 - .L_0)
	.align		4
.L_0:
        /*0004*/ 	.word	index@(_Z17bitonic_sort_stepPiii)
        /*0008*/ 	.word	0x0000000c


	//----- nvinfo : EIATTR_FRAME_SIZE
	.align		4
.L_1:
        /*000c*/ 	.byte	0x04, 0x11
        /*000e*/ 	.short	(.L_3 - .L_2)
	.align		4
.L_2:
        /*0010*/ 	.word	index@(_Z17bitonic_sort_stepPiii)
        /*0014*/ 	.word	0x00000000


	//----- nvinfo : EIATTR_MIN_STACK_SIZE
	.align		4
.L_3:
        /*0018*/ 	.byte	0x04, 0x12
        /*001a*/ 	.short	(.L_5 - .L_4)
	.align		4
.L_4:
        /*001c*/ 	.word	index@(_Z17bitonic_sort_stepPiii)
        /*0020*/ 	.word	0x00000000
.L_5:


//--------------------- .nv.compat                --------------------------
	.section	.nv.compat,"",@"SHT_CUDA_COMPAT_INFO"
	.align	4
        /*0000*/ 	.byte	0x02, 0x09, 0x00, 0x00, 0x02, 0x02, 0x01, 0x00, 0x02, 0x05, 0x05, 0x00, 0x03, 0x07, 0x01, 0x01
        /*0010*/ 	.byte	0x02, 0x03, 0x00, 0x00, 0x02, 0x06, 0x01, 0x00, 0x04, 0x0b, 0x08, 0x00, 0x09, 0x00, 0x00, 0x00
        /*0020*/ 	.byte	0x00, 0x00, 0x00, 0x00


//--------------------- .nv.info._Z17bitonic_sort_stepPiii --------------------------
	.section	.nv.info._Z17bitonic_sort_stepPiii,"",@"SHT_CUDA_INFO"
	.sectionflags	@""
	.align	4


	//----- nvinfo : EIATTR_CUDA_API_VERSION
	.align		4
        /*0000*/ 	.byte	0x04, 0x37
        /*0002*/ 	.short	(.L_7 - .L_6)
.L_6:
        /*0004*/ 	.word	0x00000082


	//----- nvinfo : EIATTR_KPARAM_INFO
	.align		4
.L_7:
        /*0008*/ 	.byte	0x04, 0x17
        /*000a*/ 	.short	(.L_9 - .L_8)
.L_8:
        /*000c*/ 	.word	0x00000000
        /*0010*/ 	.short	0x0002
        /*0012*/ 	.short	0x000c
        /*0014*/ 	.byte	0x00, 0xf0, 0x11, 0x00


	//----- nvinfo : EIATTR_KPARAM_INFO
	.align		4
.L_9:
        /*0018*/ 	.byte	0x04, 0x17
        /*001a*/ 	.short	(.L_11 - .L_10)
.L_10:
        /*001c*/ 	.word	0x00000000
        /*0020*/ 	.short	0x0001
        /*0022*/ 	.short	0x0008
        /*0024*/ 	.byte	0x00, 0xf0, 0x11, 0x00


	//----- nvinfo : EIATTR_KPARAM_INFO
	.align		4
.L_11:
        /*0028*/ 	.byte	0x04, 0x17
        /*002a*/ 	.short	(.L_13 - .L_12)
.L_12:
        /*002c*/ 	.word	0x00000000
        /*0030*/ 	.short	0x0000
        /*0032*/ 	.short	0x0000
        /*0034*/ 	.byte	0x00, 0xf5, 0x21, 0x00


	//----- nvinfo : EIATTR_SPARSE_MMA_MASK
	.align		4
.L_13:
        /*0038*/ 	.byte	0x03, 0x50
        /*003a*/ 	.short	0x0000


	//----- nvinfo : EIATTR_MAXREG_COUNT
	.align		4
        /*003c*/ 	.byte	0x03, 0x1b
        /*003e*/ 	.short	0x00ff


	//----- nvinfo : EIATTR_MERCURY_ISA_VERSION
	.align		4
        /*0040*/ 	.byte	0x03, 0x5f
        /*0042*/ 	.short	0x0101


	//----- nvinfo : EIATTR_VRC_CTA_INIT_COUNT
	.align		4
        /*0044*/ 	.byte	0x02, 0x4a
	.zero		1
	.zero		1


	//----- nvinfo : EIATTR_EXIT_INSTR_OFFSETS
	.align		4
        /*0048*/ 	.byte	0x04, 0x1c
        /*004a*/ 	.short	(.L_15 - .L_14)


	//   ....[0]....
.L_14:
        /*004c*/ 	.word	0x00000080


	//   ....[1]....
        /*0050*/ 	.word	0x00000130


	//   ....[2]....
        /*0054*/ 	.word	0x00000160


	//   ....[3]....
        /*0058*/ 	.word	0x000001d0


	//   ....[4]....
        /*005c*/ 	.word	0x00000200


	//----- nvinfo : EIATTR_CRS_STACK_SIZE
	.align		4
.L_15:
        /*0060*/ 	.byte	0x04, 0x1e
        /*0062*/ 	.short	(.L_17 - .L_16)
.L_16:
        /*0064*/ 	.word	0x00000000


	//----- nvinfo : EIATTR_CBANK_PARAM_SIZE
	.align		4
.L_17:
        /*0068*/ 	.byte	0x03, 0x19
        /*006a*/ 	.short	0x0010


	//----- nvinfo : EIATTR_PARAM_CBANK
	.align		4
        /*006c*/ 	.byte	0x04, 0x0a
        /*006e*/ 	.short	(.L_19 - .L_18)
	.align		4
.L_18:
        /*0070*/ 	.word	index@(.nv.constant0._Z17bitonic_sort_stepPiii)
        /*0074*/ 	.short	0x0380
        /*0076*/ 	.short	0x0010


	//----- nvinfo : EIATTR_SW_WAR
	.align		4
.L_19:
        /*0078*/ 	.byte	0x04, 0x36
        /*007a*/ 	.short	(.L_21 - .L_20)
.L_20:
        /*007c*/ 	.word	0x00000008
.L_21:


//--------------------- .nv.callgraph             --------------------------
	.section	.nv.callgraph,"",@"SHT_CUDA_CALLGRAPH"
	.align	4
	.sectionentsize	8
	.align		4
        /*0000*/ 	.word	0x00000000
	.align		4
        /*0004*/ 	.word	0xffffffff
	.align		4
        /*0008*/ 	.word	0x00000000
	.align		4
        /*000c*/ 	.word	0xfffffffe
	.align		4
        /*0010*/ 	.word	0x00000000
	.align		4
        /*0014*/ 	.word	0xfffffffd
	.align		4
        /*0018*/ 	.word	0x00000000
	.align		4
        /*001c*/ 	.word	0xfffffffc


//--------------------- .text._Z17bitonic_sort_stepPiii --------------------------
	.section	.text._Z17bitonic_sort_stepPiii,"ax",@progbits
	.align	128
        .global         _Z17bitonic_sort_stepPiii
        .type           _Z17bitonic_sort_stepPiii,@function
        .size           _Z17bitonic_sort_stepPiii,(.L_x_2 - _Z17bitonic_sort_stepPiii)
        .other          _Z17bitonic_sort_stepPiii,@"STO_CUDA_ENTRY STV_DEFAULT"
_Z17bitonic_sort_stepPiii:
.text._Z17bitonic_sort_stepPiii:
[----:B------:R-:W-:Y:S01]  /*0000*/  LDC R1, c[0x0][0x37c] ;  /* 0x0000df00ff017b82 */ /* 0x000fe20000000800 */
[----:B------:R-:W0:Y:S07]  /*0010*/  S2R R0, SR_TID.X ;  /* 0x0000000000007919 */ /* 0x000e2e0000002100 */
[----:B------:R-:W0:Y:S01]  /*0020*/  S2UR UR4, SR_CTAID.X ;  /* 0x00000000000479c3 */ /* 0x000e220000002500 */
[----:B------:R-:W1:Y:S07]  /*0030*/  LDCU UR5, c[0x0][0x38c] ;  /* 0x00007180ff0577ac */ /* 0x000e6e0008000800 */
[----:B------:R-:W0:Y:S02]  /*0040*/  LDC R7, c[0x0][0x360] ;  /* 0x0000d800ff077b82 */ /* 0x000e240000000800 */
[----:B0-----:R-:W-:-:S05]  /*0050*/  IMAD R7, R7, UR4, R0 ;  /* 0x0000000407077c24 */ /* 0x001fca000f8e0200 */
[----:B-1----:R-:W-:-:S04]  /*0060*/  LOP3.LUT R9, R7, UR5, RZ, 0x3c, !PT ;  /* 0x0000000507097c12 */ /* 0x002fc8000f8e3cff */
[----:B------:R-:W-:-:S13]  /*0070*/  ISETP.GT.U32.AND P0, PT, R9, R7, PT ;  /* 0x000000070900720c */ /* 0x000fda0003f04070 */
[----:B------:R-:W-:Y:S05]  /*0080*/  @!P0 EXIT ;  /* 0x000000000000894d */ /* 0x000fea0003800000 */
[----:B------:R-:W0:Y:S02]  /*0090*/  LDCU UR4, c[0x0][0x388] ;  /* 0x00007100ff0477ac */ /* 0x000e240008000800 */
[----:B0-----:R-:W-:Y:S01]  /*00a0*/  LOP3.LUT P0, RZ, R7, UR4, RZ, 0xc0, !PT ;  /* 0x0000000407ff7c12 */ /* 0x001fe2000f80c0ff */
[----:B------:R-:W0:-:S12]  /*00b0*/  LDCU.64 UR4, c[0x0][0x358] ;  /* 0x00006b00ff0477ac */ /* 0x000e180008000a00 */
[----:B------:R-:W-:Y:S05]  /*00c0*/  @P0 BRA `(.L_x_0) ;  /* 0x0000000000280947 */ /* 0x000fea0003800000 */
[----:B------:R-:W1:Y:S02]  /*00d0*/  LDC.64 R4, c[0x0][0x380] ;  /* 0x0000e000ff047b82 */ /* 0x000e640000000a00 */
[----:B-1----:R-:W-:-:S04]  /*00e0*/  IMAD.WIDE.U32 R2, R7, 0x4, R4 ;  /* 0x0000000407027825 */ /* 0x002fc800078e0004 */
[----:B------:R-:W-:Y:S01]  /*00f0*/  IMAD.WIDE.U32 R4, R9, 0x4, R4 ;  /* 0x0000000409047825 */ /* 0x000fe200078e0004 */
[----:B0-----:R-:W2:Y:S04]  /*0100*/  LDG.E R7, desc[UR4][R2.64] ;  /* 0x0000000402077981 */ /* 0x001ea8000c1e1900 */
[----:B------:R-:W2:Y:S02]  /*0110*/  LDG.E R0, desc[UR4][R4.64] ;  /* 0x0000000404007981 */ /* 0x000ea4000c1e1900 */
[----:B--2---:R-:W-:-:S13]  /*0120*/  ISETP.GT.AND P0, PT, R7, R0, PT ;  /* 0x000000000700720c */ /* 0x004fda0003f04270 */
[----:B------:R-:W-:Y:S05]  /*0130*/  @!P0 EXIT ;  /* 0x000000000000894d */ /* 0x000fea0003800000 */
[----:B------:R-:W-:Y:S04]  /*0140*/  STG.E desc[UR4][R2.64], R0 ;  /* 0x0000000002007986 */ /* 0x000fe8000c101904 */
[----:B------:R-:W-:Y:S01]  /*0150*/  STG.E desc[UR4][R4.64], R7 ;  /* 0x0000000704007986 */ /* 0x000fe2000c101904 */
[----:B------:R-:W-:Y:S05]  /*0160*/  EXIT ;  /* 0x000000000000794d */ /* 0x000fea0003800000 */
.L_x_0:
[----:B------:R-:W1:Y:S02]  /*0170*/  LDC.64 R2, c[0x0][0x380] ;  /* 0x0000e000ff027b82 */ /* 0x000e640000000a00 */
[----:B-1----:R-:W-:-:S04]  /*0180*/  IMAD.WIDE.U32 R4, R7, 0x4, R2 ;  /* 0x0000000407047825 */ /* 0x002fc800078e0002 */
[----:B------:R-:W-:Y:S01]  /*0190*/  IMAD.WIDE.U32 R2, R9, 0x4, R2 ;  /* 0x0000000409027825 */ /* 0x000fe200078e0002 */
[----:B0-----:R-:W2:Y:S04]  /*01a0*/  LDG.E R7, desc[UR4][R4.64] ;  /* 0x0000000404077981 */ /* 0x001ea8000c1e1900 */
[----:B------:R-:W2:Y:S02]  /*01b0*/  LDG.E R0, desc[UR4][R2.64] ;  /* 0x0000000402007981 */ /* 0x000ea4000c1e1900 */
[----:B--2---:R-:W-:-:S13]  /*01c0*/  ISETP.GE.AND P0, PT, R7, R0, PT ;  /* 0x000000000700720c */ /* 0x004fda0003f06270 */
[----:B------:R-:W-:Y:S05]  /*01d0*/  @P0 EXIT ;  /* 0x000000000000094d */ /* 0x000fea0003800000 */
[----:B------:R-:W-:Y:S04]  /*01e0*/  STG.E desc[UR4][R4.64], R0 ;  /* 0x0000000004007986 */ /* 0x000fe8000c101904 */
[----:B------:R-:W-:Y:S01]  /*01f0*/  STG.E desc[UR4][R2.64], R7 ;  /* 0x0000000702007986 */ /* 0x000fe2000c101904 */
[----:B------:R-:W-:Y:S05]  /*0200*/  EXIT ;  /* 0x000000000000794d */ /* 0x000fea0003800000 */
.L_x_1:
[----:B------:R-:W-:-:S00]  /*0210*/  BRA `(.L_x_1) ;  /* 0xfffffffc00fc7947 */ /* 0x000fc0000383ffff */
[----:B------:R-:W-:-:S00]  /*0220*/  NOP ;  /* 0x0000000000007918 */ /* 0x000fc00000000000 */
        /* <DEDUP_REMOVED lines=13> */
.L_x_2:


//--------------------- .nv.shared.reserved.0     --------------------------
	.section	.nv.shared.reserved.0,"aw",@nobits
	.weak		__nv_reservedSMEM_offset_0_alias
	.size		__nv_reservedSMEM_offset_0_alias, 0, 64
	.other		__nv_reservedSMEM_offset_0_alias,@"STO_CUDA_RESERVED_SHARED STV_DEFAULT"
__nv_reservedSMEM_offset_0_alias:
	.zero		0
	.zero		64


//--------------------- .nv.constant0._Z17bitonic_sort_stepPiii --------------------------
	.section	.nv.constant0._Z17bitonic_sort_stepPiii,"a",@progbits
	.sectionflags	@""
	.align	4
.nv.constant0._Z17bitonic_sort_stepPiii:
	.zero		912


//--------------------- SYMBOLS --------------------------

	.type		.nv.reservedSmem.offset0,@object
	.size		.nv.reservedSmem.offset0,0x4
